//
// Generated by NVIDIA NVVM Compiler
//
// Compiler Build ID: CL-36424714
// Cuda compilation tools, release 13.0, V13.0.88
// Based on NVVM 20.0.0
//

.version 9.0
.target sm_100
.address_size 64

	// .globl	_Z6kernelPdil

.visible .entry _Z6kernelPdil(
	.param .u64 .ptr .align 1 _Z6kernelPdil_param_0,
	.param .u32 _Z6kernelPdil_param_1,
	.param .u64 _Z6kernelPdil_param_2
)
{
	.reg .pred 	%p<6>;
	.reg .b32 	%r<5>;
	.reg .b64 	%rd<14>;
	.reg .b64 	%fd<20>;

	ld.param.u64 	%rd7, [_Z6kernelPdil_param_0];
	ld.param.u64 	%rd8, [_Z6kernelPdil_param_2];
	setp.lt.s64 	%p1, %rd8, 1;
	mov.f64 	%fd19, 0d0000000000000000;
	@%p1 bra 	$L__BB0_6;
	and.b64  	%rd13, %rd8, 3;
	setp.lt.u64 	%p2, %rd8, 4;
	mov.f64 	%fd19, 0d0000000000000000;
	@%p2 bra 	$L__BB0_4;
	and.b64  	%rd12, %rd8, 9223372036854775804;
	mov.f64 	%fd19, 0d0000000000000000;
$L__BB0_3:
	add.f64 	%fd12, %fd19, 0d3FF3BE76C8B43958;
	add.f64 	%fd13, %fd12, 0d3FF3BE76C8B43958;
	add.f64 	%fd14, %fd13, 0d3FF3BE76C8B43958;
	add.f64 	%fd19, %fd14, 0d3FF3BE76C8B43958;
	add.s64 	%rd12, %rd12, -4;
	setp.ne.s64 	%p3, %rd12, 0;
	@%p3 bra 	$L__BB0_3;
$L__BB0_4:
	setp.eq.s64 	%p4, %rd13, 0;
	@%p4 bra 	$L__BB0_6;
$L__BB0_5:
	.pragma "nounroll";
	add.f64 	%fd19, %fd19, 0d3FF3BE76C8B43958;
	add.s64 	%rd13, %rd13, -1;
	setp.ne.s64 	%p5, %rd13, 0;
	@%p5 bra 	$L__BB0_5;
$L__BB0_6:
	cvta.to.global.u64 	%rd9, %rd7;
	mov.u32 	%r1, %tid.x;
	mov.u32 	%r2, %ntid.x;
	mov.u32 	%r3, %ctaid.x;
	mad.lo.s32 	%r4, %r3, %r2, %r1;
	mul.wide.s32 	%rd10, %r4, 8;
	add.s64 	%rd11, %rd9, %rd10;
	st.global.f64 	[%rd11], %fd19;
	ret;

}


// ===== COMPILED SASS (sm_100) =====

	.target	sm_100

	.elftype	@"ET_EXEC"


//--------------------- .note.nv.tkinfo           --------------------------
	.section	.note.nv.tkinfo,"",@"SHT_NOTE"
	.sectionflags	@"SHF_NOTE_NV_TKINFO"
	.tkinfo
        /*0018*/ 	.word	0x00000002
        /*0030*/ 	.string	""
        /*0030*/ 	.string	"ptxas"
        /*0030*/ 	.string	"Cuda compilation tools, release 13.0, V13.0.88"
        /*0030*/ 	.string	"Build cuda_13.0.r13.0/compiler.36424714_0"
        /*0030*/ 	.string	"-arch sm_100 -m 64 "



//--------------------- .note.nv.cuinfo           --------------------------
	.section	.note.nv.cuinfo,"",@"SHT_NOTE"
	.sectionflags	@"SHF_NOTE_NV_CUINFO"
        /*0018*/ 	.short	0x0002
        /*001a*/ 	.short	0x0064
        /*001c*/ 	.short	0x0082
	.zero		2


//--------------------- .nv.info                  --------------------------
	.section	.nv.info,"",@"SHT_CUDA_INFO"
	.align	4


	//----- nvinfo : EIATTR_REGCOUNT
	.align		4
        /*0000*/ 	.byte	0x04, 0x2f
        /*0002*/ 	.short	(.L_1 - .L_0)
	.align		4
.L_0:
        /*0004*/ 	.word	index@(_Z6kernelPdil)
        /*0008*/ 	.word	0x0000000a


	//----- nvinfo : EIATTR_FRAME_SIZE
	.align		4
.L_1:
        /*000c*/ 	.byte	0x04, 0x11
        /*000e*/ 	.short	(.L_3 - .L_2)
	.align		4
.L_2:
        /*0010*/ 	.word	index@(_Z6kernelPdil)
        /*0014*/ 	.word	0x00000000


	//----- nvinfo : EIATTR_MIN_STACK_SIZE
	.align		4
.L_3:
        /*0018*/ 	.byte	0x04, 0x12
        /*001a*/ 	.short	(.L_5 - .L_4)
	.align		4
.L_4:
        /*001c*/ 	.word	index@(_Z6kernelPdil)
        /*0020*/ 	.word	0x00000000
.L_5:


//--------------------- .nv.compat                --------------------------
	.section	.nv.compat,"",@"SHT_CUDA_COMPAT_INFO"
	.align	4
        /*0000*/ 	.byte	0x02, 0x09, 0x00, 0x00, 0x02, 0x02, 0x01, 0x00, 0x02, 0x05, 0x05, 0x00, 0x03, 0x07, 0x01, 0x01
        /*0010*/ 	.byte	0x02, 0x03, 0x00, 0x00, 0x02, 0x06, 0x01, 0x00, 0x04, 0x0b, 0x08, 0x00, 0x01, 0x00, 0x00, 0x00
        /*0020*/ 	.byte	0x00, 0x00, 0x00, 0x00


//--------------------- .nv.info._Z6kernelPdil    --------------------------
	.section	.nv.info._Z6kernelPdil,"",@"SHT_CUDA_INFO"
	.sectionflags	@""
	.align	4


	//----- nvinfo : EIATTR_CUDA_API_VERSION
	.align		4
        /*0000*/ 	.byte	0x04, 0x37
        /*0002*/ 	.short	(.L_7 - .L_6)
.L_6:
        /*0004*/ 	.word	0x00000082


	//----- nvinfo : EIATTR_KPARAM_INFO
	.align		4
.L_7:
        /*0008*/ 	.byte	0x04, 0x17
        /*000a*/ 	.short	(.L_9 - .L_8)
.L_8:
        /*000c*/ 	.word	0x00000000
        /*0010*/ 	.short	0x0002
        /*0012*/ 	.short	0x0010
        /*0014*/ 	.byte	0x00, 0xf0, 0x21, 0x00


	//----- nvinfo : EIATTR_KPARAM_INFO
	.align		4
.L_9:
        /*0018*/ 	.byte	0x04, 0x17
        /*001a*/ 	.short	(.L_11 - .L_10)
.L_10:
        /*001c*/ 	.word	0x00000000
        /*0020*/ 	.short	0x0001
        /*0022*/ 	.short	0x0008
        /*0024*/ 	.byte	0x00, 0xf0, 0x11, 0x00


	//----- nvinfo : EIATTR_KPARAM_INFO
	.align		4
.L_11:
        /*0028*/ 	.byte	0x04, 0x17
        /*002a*/ 	.short	(.L_13 - .L_12)
.L_12:
        /*002c*/ 	.word	0x00000000
        /*0030*/ 	.short	0x0000
        /*0032*/ 	.short	0x0000
        /*0034*/ 	.byte	0x00, 0xf5, 0x21, 0x00


	//----- nvinfo : EIATTR_SPARSE_MMA_MASK
	.align		4
.L_13:
        /*0038*/ 	.byte	0x03, 0x50
        /*003a*/ 	.short	0x0000


	//----- nvinfo : EIATTR_MAXREG_COUNT
	.align		4
        /*003c*/ 	.byte	0x03, 0x1b
        /*003e*/ 	.short	0x00ff


	//----- nvinfo : EIATTR_MERCURY_ISA_VERSION
	.align		4
        /*0040*/ 	.byte	0x03, 0x5f
        /*0042*/ 	.short	0x0101


	//----- nvinfo : EIATTR_VRC_CTA_INIT_COUNT
	.align		4
        /*0044*/ 	.byte	0x02, 0x4a
	.zero		1
	.zero		1


	//----- nvinfo : EIATTR_EXIT_INSTR_OFFSETS
	.align		4
        /*0048*/ 	.byte	0x04, 0x1c
        /*004a*/ 	.short	(.L_15 - .L_14)


	//   ....[0]....
.L_14:
        /*004c*/ 	.word	0x000005f0


	//----- nvinfo : EIATTR_CBANK_PARAM_SIZE
	.align		4
.L_15:
        /*0050*/ 	.byte	0x03, 0x19
        /*0052*/ 	.short	0x0018


	//----- nvinfo : EIATTR_PARAM_CBANK
	.align		4
        /*0054*/ 	.byte	0x04, 0x0a
        /*0056*/ 	.short	(.L_17 - .L_16)
	.align		4
.L_16:
        /*0058*/ 	.word	index@(.nv.constant0._Z6kernelPdil)
        /*005c*/ 	.short	0x0380
        /*005e*/ 	.short	0x0018


	//----- nvinfo : EIATTR_SW_WAR
	.align		4
.L_17:
        /*0060*/ 	.byte	0x04, 0x36
        /*0062*/ 	.short	(.L_19 - .L_18)
.L_18:
        /*0064*/ 	.word	0x00000008
.L_19:


//--------------------- .nv.callgraph             --------------------------
	.section	.nv.callgraph,"",@"SHT_CUDA_CALLGRAPH"
	.align	4
	.sectionentsize	8
	.align		4
        /*0000*/ 	.word	0x00000000
	.align		4
        /*0004*/ 	.word	0xffffffff
	.align		4
        /*0008*/ 	.word	0x00000000
	.align		4
        /*000c*/ 	.word	0xfffffffe
	.align		4
        /*0010*/ 	.word	0x00000000
	.align		4
        /*0014*/ 	.word	0xfffffffd
	.align		4
        /*0018*/ 	.word	0x00000000
	.align		4
        /*001c*/ 	.word	0xfffffffc


//--------------------- .text._Z6kernelPdil       --------------------------
	.section	.text._Z6kernelPdil,"ax",@progbits
	.align	128
        .global         _Z6kernelPdil
        .type           _Z6kernelPdil,@function
        .size           _Z6kernelPdil,(.L_x_8 - _Z6kernelPdil)
        .other          _Z6kernelPdil,@"STO_CUDA_ENTRY STV_DEFAULT"
_Z6kernelPdil:
.text._Z6kernelPdil:
[----:B------:R-:W-:Y:S01]  /*0000*/  LDC R1, c[0x0][0x37c] ;  /* 0x0000df00ff017b82 */ /* 0x000fe20000000800 */
[----:B------:R-:W0:Y:S01]  /*0010*/  LDCU.64 UR6, c[0x0][0x390] ;  /* 0x00007200ff0677ac */ /* 0x000e220008000a00 */
[----:B------:R-:W-:Y:S01]  /*0020*/  CS2R R2, SRZ ;  /* 0x0000000000027805 */ /* 0x000fe2000001ff00 */
[----:B------:R-:W1:Y:S01]  /*0030*/  LDCU.64 UR8, c[0x0][0x358] ;  /* 0x00006b00ff0877ac */ /* 0x000e620008000a00 */
[----:B0-----:R-:W-:-:S04]  /*0040*/  UISETP.GE.U32.AND UP0, UPT, UR6, 0x1, UPT ;  /* 0x000000010600788c */ /* 0x001fc8000bf06070 */
[----:B------:R-:W-:-:S09]  /*0050*/  UISETP.GE.AND.EX UP0, UPT, UR7, URZ, UPT, UP0 ;  /* 0x000000ff0700728c */ /* 0x000fd2000bf06300 */
[----:B-1----:R-:W-:Y:S05]  /*0060*/  BRA.U !UP0, `(.L_x_0) ;  /* 0x0000000508447547 */ /* 0x002fea000b800000 */
[----:B------:R-:W-:Y:S01]  /*0070*/  UISETP.GE.U32.AND UP0, UPT, UR6, 0x4, UPT ;  /* 0x000000040600788c */ /* 0x000fe2000bf06070 */
[----:B------:R-:W-:Y:S01]  /*0080*/  CS2R R2, SRZ ;  /* 0x0000000000027805 */ /* 0x000fe2000001ff00 */
[----:B------:R-:W-:Y:S02]  /*0090*/  ULOP3.LUT UR10, UR6, 0x3, URZ, 0xc0, !UPT ;  /* 0x00000003060a7892 */ /* 0x000fe4000f8ec0ff */
[----:B------:R-:W-:Y:S01]  /*00a0*/  UISETP.GE.U32.AND.EX UP0, UPT, UR7, URZ, UPT, UP0 ;  /* 0x000000ff0700728c */ /* 0x000fe2000bf06100 */
[----:B------:R-:W-:-:S08]  /*00b0*/  UMOV UR4, URZ ;  /* 0x000000ff00047c82 */ /* 0x000fd00008000000 */
[----:B------:R-:W-:Y:S05]  /*00c0*/  BRA.U !UP0, `(.L_x_1) ;  /* 0x0000000508007547 */ /* 0x000fea000b800000 */
[----:B------:R-:W-:Y:S01]  /*00d0*/  ULOP3.LUT UR5, UR6, 0xfffffffc, URZ, 0xc0, !UPT ;  /* 0xfffffffc06057892 */ /* 0x000fe2000f8ec0ff */
[----:B------:R-:W-:Y:S01]  /*00e0*/  CS2R R2, SRZ ;  /* 0x0000000000027805 */ /* 0x000fe2000001ff00 */
[----:B------:R-:W-:Y:S02]  /*00f0*/  ULOP3.LUT UR6, UR7, 0x7fffffff, URZ, 0xc0, !UPT ;  /* 0x7fffffff07067892 */ /* 0x000fe4000f8ec0ff */
[----:B------:R-:W-:-:S04]  /*0100*/  UISETP.GT.U32.AND UP0, UPT, UR5, URZ, UPT ;  /* 0x000000ff0500728c */ /* 0x000fc8000bf04070 */
[----:B------:R-:W-:-:S09]  /*0110*/  UISETP.GT.AND.EX UP0, UPT, UR6, URZ, UPT, UP0 ;  /* 0x000000ff0600728c */ /* 0x000fd2000bf04300 */
[----:B------:R-:W-:Y:S05]  /*0120*/  BRA.U !UP0, `(.L_x_2) ;  /* 0x0000000108bc7547 */ /* 0x000fea000b800000 */
[----:B------:R-:W-:Y:S02]  /*0130*/  UISETP.GT.U32.AND UP1, UPT, UR5, 0xc, UPT ;  /* 0x0000000c0500788c */ /* 0x000fe4000bf24070 */
[----:B------:R-:W-:Y:S02]  /*0140*/  UPLOP3.LUT UP0, UPT, UPT, UPT, UPT, 0x80, 0x8 ;  /* 0x000000000008789c */ /* 0x000fe40003f0f070 */
[----:B------:R-:W-:-:S09]  /*0150*/  UISETP.GT.AND.EX UP1, UPT, UR6, URZ, UPT, UP1 ;  /* 0x000000ff0600728c */ /* 0x000fd2000bf24310 */
[----:B------:R-:W-:Y:S05]  /*0160*/  BRA.U !UP1, `(.L_x_3) ;  /* 0x0000000109607547 */ /* 0x000fea000b800000 */
[----:B------:R-:W-:-:S11]  /*0170*/  UPLOP3.LUT UP0, UPT, UPT, UPT, UPT, 0x40, 0x4 ;  /* 0x000000000004789c */ /* 0x000fd60003f0e870 */
.L_x_4:
[----:B------:R-:W-:Y:S01]  /*0180*/  UMOV UR12, 0xc8b43958 ;  /* 0xc8b43958000c7882 */ /* 0x000fe20000000000 */
[----:B------:R-:W-:Y:S01]  /*0190*/  UMOV UR13, 0x3ff3be76 ;  /* 0x3ff3be76000d7882 */ /* 0x000fe20000000000 */
[----:B------:R-:W-:Y:S01]  /*01a0*/  UIADD3 UR5, UP1, UPT, UR5, -0x10, URZ ;  /* 0xfffffff005057890 */ /* 0x000fe2000ff3e0ff */
[----:B------:R-:W-:-:S03]  /*01b0*/  DADD R2, R2, UR12 ;  /* 0x0000000c02027e29 */ /* 0x000fc60008000000 */
[----:B------:R-:W-:Y:S02]  /*01c0*/  UIADD3.X UR6, UPT, UPT, UR6, -0x1, URZ, UP1, !UPT ;  /* 0xffffffff06067890 */ /* 0x000fe40008ffe4ff */
[----:B------:R-:W-:-:S03]  /*01d0*/  UISETP.GT.U32.AND UP1, UPT, UR5, 0xc, UPT ;  /* 0x0000000c0500788c */ /* 0x000fc6000bf24070 */
[----:B------:R-:W-:Y:S01]  /*01e0*/  DADD R2, R2, UR12 ;  /* 0x0000000c02027e29 */ /* 0x000fe20008000000 */
[----:B------:R-:W-:-:S07]  /*01f0*/  UISETP.GT.AND.EX UP1, UPT, UR6, URZ, UPT, UP1 ;  /* 0x000000ff0600728c */ /* 0x000fce000bf24310 */
[----:B------:R-:W-:-:S08]  /*0200*/  DADD R2, R2, UR12 ;  /* 0x0000000c02027e29 */ /* 0x000fd00008000000 */
        /* <DEDUP_REMOVED lines=12> */
[----:B------:R-:W-:Y:S01]  /*02d0*/  DADD R2, R2, UR12 ;  /* 0x0000000c02027e29 */ /* 0x000fe20008000000 */
[----:B------:R-:W-:Y:S10]  /*02e0*/  BRA.U UP1, `(.L_x_4) ;  /* 0xfffffffd01a47547 */ /* 0x000ff4000b83ffff */
.L_x_3:
[----:B------:R-:W-:-:S04]  /*02f0*/  UISETP.GT.U32.AND UP1, UPT, UR5, 0x4, UPT ;  /* 0x000000040500788c */ /* 0x000fc8000bf24070 */
[----:B------:R-:W-:-:S09]  /*0300*/  UISETP.GT.AND.EX UP1, UPT, UR6, URZ, UPT, UP1 ;  /* 0x000000ff0600728c */ /* 0x000fd2000bf24310 */
[----:B------:R-:W-:Y:S05]  /*0310*/  BRA.U !UP1, `(.L_x_5) ;  /* 0x0000000109347547 */ /* 0x000fea000b800000 */
[----:B------:R-:W-:Y:S01]  /*0320*/  UMOV UR12, 0xc8b43958 ;  /* 0xc8b43958000c7882 */ /* 0x000fe20000000000 */
[----:B------:R-:W-:Y:S01]  /*0330*/  UMOV UR13, 0x3ff3be76 ;  /* 0x3ff3be76000d7882 */ /* 0x000fe20000000000 */
[----:B------:R-:W-:Y:S01]  /*0340*/  UIADD3 UR5, UP1, UPT, UR5, -0x8, URZ ;  /* 0xfffffff805057890 */ /* 0x000fe2000ff3e0ff */
[----:B------:R-:W-:Y:S01]  /*0350*/  DADD R2, R2, UR12 ;  /* 0x0000000c02027e29 */ /* 0x000fe20008000000 */
[----:B------:R-:W-:Y:S02]  /*0360*/  UPLOP3.LUT UP0, UPT, UPT, UPT, UPT, 0x40, 0x4 ;  /* 0x000000000004789c */ /* 0x000fe40003f0e870 */
[----:B------:R-:W-:-:S05]  /*0370*/  UIADD3.X UR6, UPT, UPT, UR6, -0x1, URZ, UP1, !UPT ;  /* 0xffffffff06067890 */ /* 0x000fca0008ffe4ff */
[----:B------:R-:W-:-:S08]  /*0380*/  DADD R2, R2, UR12 ;  /* 0x0000000c02027e29 */ /* 0x000fd00008000000 */
[----:B------:R-:W-:-:S08]  /*0390*/  DADD R2, R2, UR12 ;  /* 0x0000000c02027e29 */ /* 0x000fd00008000000 */
[----:B------:R-:W-:-:S08]  /*03a0*/  DADD R2, R2, UR12 ;  /* 0x0000000c02027e29 */ /* 0x000fd00008000000 */
[----:B------:R-:W-:-:S08]  /*03b0*/  DADD R2, R2, UR12 ;  /* 0x0000000c02027e29 */ /* 0x000fd00008000000 */
[----:B------:R-:W-:-:S08]  /*03c0*/  DADD R2, R2, UR12 ;  /* 0x0000000c02027e29 */ /* 0x000fd00008000000 */
[----:B------:R-:W-:-:S08]  /*03d0*/  DADD R2, R2, UR12 ;  /* 0x0000000c02027e29 */ /* 0x000fd00008000000 */
[----:B------:R-:W-:-:S11]  /*03e0*/  DADD R2, R2, UR12 ;  /* 0x0000000c02027e29 */ /* 0x000fd60008000000 */
.L_x_5:
[----:B------:R-:W-:-:S04]  /*03f0*/  UISETP.NE.U32.AND UP1, UPT, UR5, URZ, UPT ;  /* 0x000000ff0500728c */ /* 0x000fc8000bf25070 */
[----:B------:R-:W-:-:S09]  /*0400*/  UISETP.NE.OR.EX UP0, UPT, UR6, URZ, UP0, UP1 ;  /* 0x000000ff0600728c */ /* 0x000fd20008705710 */
[----:B------:R-:W-:Y:S05]  /*0410*/  BRA.U !UP0, `(.L_x_1) ;  /* 0x00000001082c7547 */ /* 0x000fea000b800000 */
.L_x_2:
[----:B------:R-:W-:Y:S01]  /*0420*/  UMOV UR12, 0xc8b43958 ;  /* 0xc8b43958000c7882 */ /* 0x000fe20000000000 */
[----:B------:R-:W-:Y:S01]  /*0430*/  UMOV UR13, 0x3ff3be76 ;  /* 0x3ff3be76000d7882 */ /* 0x000fe20000000000 */
[----:B------:R-:W-:Y:S01]  /*0440*/  UIADD3 UR5, UP0, UPT, UR5, -0x4, URZ ;  /* 0xfffffffc05057890 */ /* 0x000fe2000ff1e0ff */
[----:B------:R-:W-:-:S03]  /*0450*/  DADD R2, R2, UR12 ;  /* 0x0000000c02027e29 */ /* 0x000fc60008000000 */
[----:B------:R-:W-:Y:S02]  /*0460*/  UIADD3.X UR6, UPT, UPT, UR6, -0x1, URZ, UP0, !UPT ;  /* 0xffffffff06067890 */ /* 0x000fe400087fe4ff */
[----:B------:R-:W-:-:S03]  /*0470*/  UISETP.NE.U32.AND UP0, UPT, UR5, URZ, UPT ;  /* 0x000000ff0500728c */ /* 0x000fc6000bf05070 */
[----:B------:R-:W-:Y:S01]  /*0480*/  DADD R2, R2, UR12 ;  /* 0x0000000c02027e29 */ /* 0x000fe20008000000 */
[----:B------:R-:W-:-:S07]  /*0490*/  UISETP.NE.AND.EX UP0, UPT, UR6, URZ, UPT, UP0 ;  /* 0x000000ff0600728c */ /* 0x000fce000bf05300 */
[----:B------:R-:W-:-:S08]  /*04a0*/  DADD R2, R2, UR12 ;  /* 0x0000000c02027e29 */ /* 0x000fd00008000000 */
[----:B------:R-:W-:Y:S01]  /*04b0*/  DADD R2, R2, UR12 ;  /* 0x0000000c02027e29 */ /* 0x000fe20008000000 */
[----:B------:R-:W-:Y:S10]  /*04c0*/  BRA.U UP0, `(.L_x_2) ;  /* 0xfffffffd00d47547 */ /* 0x000ff4000b83ffff */
.L_x_1:
[----:B------:R-:W-:-:S04]  /*04d0*/  UISETP.NE.U32.AND UP0, UPT, UR10, URZ, UPT ;  /* 0x000000ff0a00728c */ /* 0x000fc8000bf05070 */
[----:B------:R-:W-:-:S09]  /*04e0*/  UISETP.NE.AND.EX UP0, UPT, UR4, URZ, UPT, UP0 ;  /* 0x000000ff0400728c */ /* 0x000fd2000bf05300 */
[----:B------:R-:W-:Y:S05]  /*04f0*/  BRA.U !UP0, `(.L_x_0) ;  /* 0x0000000108207547 */ /* 0x000fea000b800000 */
[----:B------:R-:W-:Y:S01]  /*0500*/  UMOV UR6, 0xc8b43958 ;  /* 0xc8b4395800067882 */ /* 0x000fe20000000000 */
[----:B------:R-:W-:-:S05]  /*0510*/  UMOV UR7, 0x3ff3be76 ;  /* 0x3ff3be7600077882 */ /* 0x000fca0000000000 */
.L_x_6:
[----:B------:R-:W-:Y:S01]  /*0520*/  UIADD3 UR10, UP0, UPT, UR10, -0x1, URZ ;  /* 0xffffffff0a0a7890 */ /* 0x000fe2000ff1e0ff */
[----:B------:R-:W-:-:S03]  /*0530*/  DADD R2, R2, UR6 ;  /* 0x0000000602027e29 */ /* 0x000fc60008000000 */
[----:B------:R-:W-:Y:S02]  /*0540*/  UIADD3.X UR4, UPT, UPT, UR4, -0x1, URZ, UP0, !UPT ;  /* 0xffffffff04047890 */ /* 0x000fe400087fe4ff */
[----:B------:R-:W-:-:S04]  /*0550*/  UISETP.NE.U32.AND UP0, UPT, UR10, URZ, UPT ;  /* 0x000000ff0a00728c */ /* 0x000fc8000bf05070 */
[----:B------:R-:W-:-:S09]  /*0560*/  UISETP.NE.AND.EX UP0, UPT, UR4, URZ, UPT, UP0 ;  /* 0x000000ff0400728c */ /* 0x000fd2000bf05300 */
[----:B------:R-:W-:Y:S05]  /*0570*/  BRA.U UP0, `(.L_x_6) ;  /* 0xfffffffd00e87547 */ /* 0x000fea000b83ffff */
.L_x_0:
[----:B------:R-:W0:Y:S01]  /*0580*/  S2R R7, SR_TID.X ;  /* 0x0000000000077919 */ /* 0x000e220000002100 */
[----:B------:R-:W1:Y:S01]  /*0590*/  LDC.64 R4, c[0x0][0x380] ;  /* 0x0000e000ff047b82 */ /* 0x000e620000000a00 */
[----:B------:R-:W0:Y:S01]  /*05a0*/  LDCU UR4, c[0x0][0x360] ;  /* 0x00006c00ff0477ac */ /* 0x000e220008000800 */
[----:B------:R-:W0:Y:S02]  /*05b0*/  S2R R0, SR_CTAID.X ;  /* 0x0000000000007919 */ /* 0x000e240000002500 */
[----:B0-----:R-:W-:-:S04]  /*05c0*/  IMAD R7, R0, UR4, R7 ;  /* 0x0000000400077c24 */ /* 0x001fc8000f8e0207 */
[----:B-1----:R-:W-:-:S05]  /*05d0*/  IMAD.WIDE R4, R7, 0x8, R4 ;  /* 0x0000000807047825 */ /* 0x002fca00078e0204 */
[----:B------:R-:W-:Y:S01]  /*05e0*/  STG.E.64 desc[UR8][R4.64], R2 ;  /* 0x0000000204007986 */ /* 0x000fe2000c101b08 */
[----:B------:R-:W-:Y:S05]  /*05f0*/  EXIT ;  /* 0x000000000000794d */ /* 0x000fea0003800000 */
.L_x_7:
[----:B------:R-:W-:-:S00]  /*0600*/  BRA `(.L_x_7) ;  /* 0xfffffffc00fc7947 */ /* 0x000fc0000383ffff */
[----:B------:R-:W-:-:S00]  /*0610*/  NOP ;  /* 0x0000000000007918 */ /* 0x000fc00000000000 */
        /* <DEDUP_REMOVED lines=14> */
.L_x_8:


//--------------------- .nv.shared.reserved.0     --------------------------
	.section	.nv.shared.reserved.0,"aw",@nobits
	.weak		__nv_reservedSMEM_offset_0_alias
	.size		__nv_reservedSMEM_offset_0_alias, 0, 64
	.other		__nv_reservedSMEM_offset_0_alias,@"STO_CUDA_RESERVED_SHARED STV_DEFAULT"
__nv_reservedSMEM_offset_0_alias:
	.zero		0
	.zero		64


//--------------------- .nv.constant0._Z6kernelPdil --------------------------
	.section	.nv.constant0._Z6kernelPdil,"a",@progbits
	.sectionflags	@""
	.align	4
.nv.constant0._Z6kernelPdil:
	.zero		920


//--------------------- SYMBOLS --------------------------

	.type		.nv.reservedSmem.offset0,@object
	.size		.nv.reservedSmem.offset0,0x4
